//
// Generated by NVIDIA NVVM Compiler
//
// Compiler Build ID: CL-36424714
// Cuda compilation tools, release 13.0, V13.0.88
// Based on NVVM 20.0.0
//

.version 9.0
.target sm_100
.address_size 64

	// .globl	_Z12mandelKernelPiffffiii

.visible .entry _Z12mandelKernelPiffffiii(
	.param .u64 .ptr .align 1 _Z12mandelKernelPiffffiii_param_0,
	.param .f32 _Z12mandelKernelPiffffiii_param_1,
	.param .f32 _Z12mandelKernelPiffffiii_param_2,
	.param .f32 _Z12mandelKernelPiffffiii_param_3,
	.param .f32 _Z12mandelKernelPiffffiii_param_4,
	.param .u32 _Z12mandelKernelPiffffiii_param_5,
	.param .u32 _Z12mandelKernelPiffffiii_param_6,
	.param .u32 _Z12mandelKernelPiffffiii_param_7
)
{
	.reg .pred 	%p<4>;
	.reg .b32 	%r<17>;
	.reg .b32 	%f<20>;
	.reg .b64 	%rd<5>;

	ld.param.u64 	%rd1, [_Z12mandelKernelPiffffiii_param_0];
	ld.param.f32 	%f9, [_Z12mandelKernelPiffffiii_param_1];
	ld.param.f32 	%f10, [_Z12mandelKernelPiffffiii_param_2];
	ld.param.f32 	%f11, [_Z12mandelKernelPiffffiii_param_3];
	ld.param.f32 	%f12, [_Z12mandelKernelPiffffiii_param_4];
	ld.param.u32 	%r7, [_Z12mandelKernelPiffffiii_param_5];
	ld.param.u32 	%r5, [_Z12mandelKernelPiffffiii_param_7];
	mov.u32 	%r8, %tid.x;
	mov.u32 	%r9, %ctaid.x;
	mov.u32 	%r10, %ntid.x;
	mad.lo.s32 	%r1, %r9, %r10, %r8;
	div.s32 	%r11, %r1, %r7;
	mul.lo.s32 	%r12, %r11, %r7;
	sub.s32 	%r13, %r1, %r12;
	cvt.rn.f32.s32 	%f13, %r13;
	fma.rn.f32 	%f1, %f11, %f13, %f9;
	cvt.rn.f32.s32 	%f14, %r11;
	fma.rn.f32 	%f2, %f12, %f14, %f10;
	setp.lt.s32 	%p1, %r5, 1;
	mov.b32 	%r16, 0;
	@%p1 bra 	$L__BB0_4;
	mov.b32 	%r15, 0;
	mov.f32 	%f18, %f2;
	mov.f32 	%f19, %f1;
$L__BB0_2:
	mul.f32 	%f5, %f19, %f19;
	mul.f32 	%f6, %f18, %f18;
	add.f32 	%f15, %f5, %f6;
	setp.gt.f32 	%p2, %f15, 0f40800000;
	mov.u32 	%r16, %r15;
	@%p2 bra 	$L__BB0_4;
	sub.f32 	%f16, %f5, %f6;
	add.f32 	%f17, %f19, %f19;
	add.f32 	%f19, %f1, %f16;
	fma.rn.f32 	%f18, %f17, %f18, %f2;
	add.s32 	%r15, %r15, 1;
	setp.ne.s32 	%p3, %r15, %r5;
	mov.u32 	%r16, %r5;
	@%p3 bra 	$L__BB0_2;
$L__BB0_4:
	cvta.to.global.u64 	%rd2, %rd1;
	mul.wide.s32 	%rd3, %r1, 4;
	add.s64 	%rd4, %rd2, %rd3;
	st.global.u32 	[%rd4], %r16;
	ret;

}


// ===== COMPILED SASS (sm_100) =====

	.target	sm_100

	.elftype	@"ET_EXEC"


//--------------------- .note.nv.tkinfo           --------------------------
	.section	.note.nv.tkinfo,"",@"SHT_NOTE"
	.sectionflags	@"SHF_NOTE_NV_TKINFO"
	.tkinfo
        /*0018*/ 	.word	0x00000002
        /*0030*/ 	.string	""
        /*0030*/ 	.string	"ptxas"
        /*0030*/ 	.string	"Cuda compilation tools, release 13.0, V13.0.88"
        /*0030*/ 	.string	"Build cuda_13.0.r13.0/compiler.36424714_0"
        /*0030*/ 	.string	"-arch sm_100 -m 64 "



//--------------------- .note.nv.cuinfo           --------------------------
	.section	.note.nv.cuinfo,"",@"SHT_NOTE"
	.sectionflags	@"SHF_NOTE_NV_CUINFO"
        /*0018*/ 	.short	0x0002
        /*001a*/ 	.short	0x0064
        /*001c*/ 	.short	0x0082
	.zero		2


//--------------------- .nv.info                  --------------------------
	.section	.nv.info,"",@"SHT_CUDA_INFO"
	.align	4


	//----- nvinfo : EIATTR_REGCOUNT
	.align		4
        /*0000*/ 	.byte	0x04, 0x2f
        /*0002*/ 	.short	(.L_1 - .L_0)
	.align		4
.L_0:
        /*0004*/ 	.word	index@(_Z12mandelKernelPiffffiii)
        /*0008*/ 	.word	0x0000000c


	//----- nvinfo : EIATTR_FRAME_SIZE
	.align		4
.L_1:
        /*000c*/ 	.byte	0x04, 0x11
        /*000e*/ 	.short	(.L_3 - .L_2)
	.align		4
.L_2:
        /*0010*/ 	.word	index@(_Z12mandelKernelPiffffiii)
        /*0014*/ 	.word	0x00000000


	//----- nvinfo : EIATTR_MIN_STACK_SIZE
	.align		4
.L_3:
        /*0018*/ 	.byte	0x04, 0x12
        /*001a*/ 	.short	(.L_5 - .L_4)
	.align		4
.L_4:
        /*001c*/ 	.word	index@(_Z12mandelKernelPiffffiii)
        /*0020*/ 	.word	0x00000000
.L_5:


//--------------------- .nv.compat                --------------------------
	.section	.nv.compat,"",@"SHT_CUDA_COMPAT_INFO"
	.align	4
        /*0000*/ 	.byte	0x02, 0x09, 0x00, 0x00, 0x02, 0x02, 0x01, 0x00, 0x02, 0x05, 0x05, 0x00, 0x03, 0x07, 0x01, 0x01
        /*0010*/ 	.byte	0x02, 0x03, 0x00, 0x00, 0x02, 0x06, 0x01, 0x00, 0x04, 0x0b, 0x08, 0x00, 0x01, 0x00, 0x00, 0x00
        /*0020*/ 	.byte	0x00, 0x00, 0x00, 0x00


//--------------------- .nv.info._Z12mandelKernelPiffffiii --------------------------
	.section	.nv.info._Z12mandelKernelPiffffiii,"",@"SHT_CUDA_INFO"
	.sectionflags	@""
	.align	4


	//----- nvinfo : EIATTR_CUDA_API_VERSION
	.align		4
        /*0000*/ 	.byte	0x04, 0x37
        /*0002*/ 	.short	(.L_7 - .L_6)
.L_6:
        /*0004*/ 	.word	0x00000082


	//----- nvinfo : EIATTR_KPARAM_INFO
	.align		4
.L_7:
        /*0008*/ 	.byte	0x04, 0x17
        /*000a*/ 	.short	(.L_9 - .L_8)
.L_8:
        /*000c*/ 	.word	0x00000000
        /*0010*/ 	.short	0x0007
        /*0012*/ 	.short	0x0020
        /*0014*/ 	.byte	0x00, 0xf0, 0x11, 0x00


	//----- nvinfo : EIATTR_KPARAM_INFO
	.align		4
.L_9:
        /*0018*/ 	.byte	0x04, 0x17
        /*001a*/ 	.short	(.L_11 - .L_10)
.L_10:
        /*001c*/ 	.word	0x00000000
        /*0020*/ 	.short	0x0006
        /*0022*/ 	.short	0x001c
        /*0024*/ 	.byte	0x00, 0xf0, 0x11, 0x00


	//----- nvinfo : EIATTR_KPARAM_INFO
	.align		4
.L_11:
        /*0028*/ 	.byte	0x04, 0x17
        /*002a*/ 	.short	(.L_13 - .L_12)
.L_12:
        /*002c*/ 	.word	0x00000000
        /*0030*/ 	.short	0x0005
        /*0032*/ 	.short	0x0018
        /*0034*/ 	.byte	0x00, 0xf0, 0x11, 0x00


	//----- nvinfo : EIATTR_KPARAM_INFO
	.align		4
.L_13:
        /*0038*/ 	.byte	0x04, 0x17
        /*003a*/ 	.short	(.L_15 - .L_14)
.L_14:
        /*003c*/ 	.word	0x00000000
        /*0040*/ 	.short	0x0004
        /*0042*/ 	.short	0x0014
        /*0044*/ 	.byte	0x00, 0xf0, 0x11, 0x00


	//----- nvinfo : EIATTR_KPARAM_INFO
	.align		4
.L_15:
        /*0048*/ 	.byte	0x04, 0x17
        /*004a*/ 	.short	(.L_17 - .L_16)
.L_16:
        /*004c*/ 	.word	0x00000000
        /*0050*/ 	.short	0x0003
        /*0052*/ 	.short	0x0010
        /*0054*/ 	.byte	0x00, 0xf0, 0x11, 0x00


	//----- nvinfo : EIATTR_KPARAM_INFO
	.align		4
.L_17:
        /*0058*/ 	.byte	0x04, 0x17
        /*005a*/ 	.short	(.L_19 - .L_18)
.L_18:
        /*005c*/ 	.word	0x00000000
        /*0060*/ 	.short	0x0002
        /*0062*/ 	.short	0x000c
        /*0064*/ 	.byte	0x00, 0xf0, 0x11, 0x00


	//----- nvinfo : EIATTR_KPARAM_INFO
	.align		4
.L_19:
        /*0068*/ 	.byte	0x04, 0x17
        /*006a*/ 	.short	(.L_21 - .L_20)
.L_20:
        /*006c*/ 	.word	0x00000000
        /*0070*/ 	.short	0x0001
        /*0072*/ 	.short	0x0008
        /*0074*/ 	.byte	0x00, 0xf0, 0x11, 0x00


	//----- nvinfo : EIATTR_KPARAM_INFO
	.align		4
.L_21:
        /*0078*/ 	.byte	0x04, 0x17
        /*007a*/ 	.short	(.L_23 - .L_22)
.L_22:
        /*007c*/ 	.word	0x00000000
        /*0080*/ 	.short	0x0000
        /*0082*/ 	.short	0x0000
        /*0084*/ 	.byte	0x00, 0xf5, 0x21, 0x00


	//----- nvinfo : EIATTR_SPARSE_MMA_MASK
	.align		4
.L_23:
        /*0088*/ 	.byte	0x03, 0x50
        /*008a*/ 	.short	0x0000


	//----- nvinfo : EIATTR_MAXREG_COUNT
	.align		4
        /*008c*/ 	.byte	0x03, 0x1b
        /*008e*/ 	.short	0x00ff


	//----- nvinfo : EIATTR_MERCURY_ISA_VERSION
	.align		4
        /*0090*/ 	.byte	0x03, 0x5f
        /*0092*/ 	.short	0x0101


	//----- nvinfo : EIATTR_VRC_CTA_INIT_COUNT
	.align		4
        /*0094*/ 	.byte	0x02, 0x4a
	.zero		1
	.zero		1


	//----- nvinfo : EIATTR_EXIT_INSTR_OFFSETS
	.align		4
        /*0098*/ 	.byte	0x04, 0x1c
        /*009a*/ 	.short	(.L_25 - .L_24)


	//   ....[0]....
.L_24:
        /*009c*/ 	.word	0x00000410


	//----- nvinfo : EIATTR_CRS_STACK_SIZE
	.align		4
.L_25:
        /*00a0*/ 	.byte	0x04, 0x1e
        /*00a2*/ 	.short	(.L_27 - .L_26)
.L_26:
        /*00a4*/ 	.word	0x00000000


	//----- nvinfo : EIATTR_CBANK_PARAM_SIZE
	.align		4
.L_27:
        /*00a8*/ 	.byte	0x03, 0x19
        /*00aa*/ 	.short	0x0024


	//----- nvinfo : EIATTR_PARAM_CBANK
	.align		4
        /*00ac*/ 	.byte	0x04, 0x0a
        /*00ae*/ 	.short	(.L_29 - .L_28)
	.align		4
.L_28:
        /*00b0*/ 	.word	index@(.nv.constant0._Z12mandelKernelPiffffiii)
        /*00b4*/ 	.short	0x0380
        /*00b6*/ 	.short	0x0024


	//----- nvinfo : EIATTR_SW_WAR
	.align		4
.L_29:
        /*00b8*/ 	.byte	0x04, 0x36
        /*00ba*/ 	.short	(.L_31 - .L_30)
.L_30:
        /*00bc*/ 	.word	0x00000008
.L_31:


//--------------------- .nv.callgraph             --------------------------
	.section	.nv.callgraph,"",@"SHT_CUDA_CALLGRAPH"
	.align	4
	.sectionentsize	8
	.align		4
        /*0000*/ 	.word	0x00000000
	.align		4
        /*0004*/ 	.word	0xffffffff
	.align		4
        /*0008*/ 	.word	0x00000000
	.align		4
        /*000c*/ 	.word	0xfffffffe
	.align		4
        /*0010*/ 	.word	0x00000000
	.align		4
        /*0014*/ 	.word	0xfffffffd
	.align		4
        /*0018*/ 	.word	0x00000000
	.align		4
        /*001c*/ 	.word	0xfffffffc


//--------------------- .text._Z12mandelKernelPiffffiii --------------------------
	.section	.text._Z12mandelKernelPiffffiii,"ax",@progbits
	.align	128
        .global         _Z12mandelKernelPiffffiii
        .type           _Z12mandelKernelPiffffiii,@function
        .size           _Z12mandelKernelPiffffiii,(.L_x_4 - _Z12mandelKernelPiffffiii)
        .other          _Z12mandelKernelPiffffiii,@"STO_CUDA_ENTRY STV_DEFAULT"
_Z12mandelKernelPiffffiii:
.text._Z12mandelKernelPiffffiii:
[----:B------:R-:W-:Y:S08]  /*0000*/  LDC R1, c[0x0][0x37c] ;  /* 0x0000df00ff017b82 */ /* 0x000ff00000000800 */
[----:B------:R-:W0:Y:S01]  /*0010*/  LDC R9, c[0x0][0x398] ;  /* 0x0000e600ff097b82 */ /* 0x000e220000000800 */
[----:B------:R-:W1:Y:S01]  /*0020*/  S2R R0, SR_TID.X ;  /* 0x0000000000007919 */ /* 0x000e620000002100 */
[----:B------:R-:W2:Y:S01]  /*0030*/  LDCU UR8, c[0x0][0x3a0] ;  /* 0x00007400ff0877ac */ /* 0x000ea20008000800 */
[----:B------:R-:W3:Y:S05]  /*0040*/  LDCU.64 UR6, c[0x0][0x390] ;  /* 0x00007200ff0677ac */ /* 0x000eea0008000a00 */
[----:B------:R-:W1:Y:S08]  /*0050*/  S2UR UR4, SR_CTAID.X ;  /* 0x00000000000479c3 */ /* 0x000e700000002500 */
[----:B------:R-:W1:Y:S01]  /*0060*/  LDC R5, c[0x0][0x360] ;  /* 0x0000d800ff057b82 */ /* 0x000e620000000800 */
[----:B--2---:R-:W-:Y:S01]  /*0070*/  UISETP.GE.AND UP0, UPT, UR8, 0x1, UPT ;  /* 0x000000010800788c */ /* 0x004fe2000bf06270 */
[----:B0-----:R-:W-:-:S04]  /*0080*/  IABS R7, R9 ;  /* 0x0000000900077213 */ /* 0x001fc80000000000 */
[----:B------:R-:W0:Y:S01]  /*0090*/  I2F.RP R4, R7 ;  /* 0x0000000700047306 */ /* 0x000e220000209400 */
[----:B-1----:R-:W-:Y:S01]  /*00a0*/  IMAD R0, R5, UR4, R0 ;  /* 0x0000000405007c24 */ /* 0x002fe2000f8e0200 */
[----:B------:R-:W1:Y:S06]  /*00b0*/  LDCU.64 UR4, c[0x0][0x358] ;  /* 0x00006b00ff0477ac */ /* 0x000e6c0008000a00 */
[----:B0-----:R-:W0:Y:S02]  /*00c0*/  MUFU.RCP R4, R4 ;  /* 0x0000000400047308 */ /* 0x001e240000001000 */
[----:B0-----:R-:W-:-:S02]  /*00d0*/  IADD3 R2, PT, PT, R4, 0xffffffe, RZ ;  /* 0x0ffffffe04027810 */ /* 0x001fc40007ffe0ff */
[----:B------:R-:W-:-:S04]  /*00e0*/  IABS R4, R0 ;  /* 0x0000000000047213 */ /* 0x000fc80000000000 */
[----:B------:R0:W2:Y:S02]  /*00f0*/  F2I.FTZ.U32.TRUNC.NTZ R3, R2 ;  /* 0x0000000200037305 */ /* 0x0000a4000021f000 */
[----:B0-----:R-:W-:Y:S01]  /*0100*/  IMAD.MOV.U32 R2, RZ, RZ, RZ ;  /* 0x000000ffff027224 */ /* 0x001fe200078e00ff */
[----:B--2---:R-:W-:-:S05]  /*0110*/  IADD3 R6, PT, PT, RZ, -R3, RZ ;  /* 0x80000003ff067210 */ /* 0x004fca0007ffe0ff */
[----:B------:R-:W-:-:S04]  /*0120*/  IMAD R5, R6, R7, RZ ;  /* 0x0000000706057224 */ /* 0x000fc800078e02ff */
[----:B------:R-:W-:-:S06]  /*0130*/  IMAD.HI.U32 R3, R3, R5, R2 ;  /* 0x0000000503037227 */ /* 0x000fcc00078e0002 */
[----:B------:R-:W-:-:S05]  /*0140*/  IMAD.HI.U32 R3, R3, R4, RZ ;  /* 0x0000000403037227 */ /* 0x000fca00078e00ff */
[----:B------:R-:W-:-:S05]  /*0150*/  IADD3 R5, PT, PT, -R3, RZ, RZ ;  /* 0x000000ff03057210 */ /* 0x000fca0007ffe1ff */
[----:B------:R-:W-:Y:S02]  /*0160*/  IMAD R2, R7, R5, R4 ;  /* 0x0000000507027224 */ /* 0x000fe400078e0204 */
[----:B------:R-:W-:-:S03]  /*0170*/  IMAD.MOV.U32 R5, RZ, RZ, RZ ;  /* 0x000000ffff057224 */ /* 0x000fc600078e00ff */
[----:B------:R-:W-:-:S13]  /*0180*/  ISETP.GT.U32.AND P2, PT, R7, R2, PT ;  /* 0x000000020700720c */ /* 0x000fda0003f44070 */
[----:B------:R-:W-:Y:S01]  /*0190*/  @!P2 IMAD.IADD R2, R2, 0x1, -R7 ;  /* 0x000000010202a824 */ /* 0x000fe200078e0a07 */
[----:B------:R-:W-:Y:S02]  /*01a0*/  @!P2 IADD3 R3, PT, PT, R3, 0x1, RZ ;  /* 0x000000010303a810 */ /* 0x000fe40007ffe0ff */
[----:B------:R-:W-:Y:S02]  /*01b0*/  ISETP.NE.AND P2, PT, R9, RZ, PT ;  /* 0x000000ff0900720c */ /* 0x000fe40003f45270 */
[----:B------:R-:W-:Y:S02]  /*01c0*/  ISETP.GE.U32.AND P0, PT, R2, R7, PT ;  /* 0x000000070200720c */ /* 0x000fe40003f06070 */
[----:B------:R-:W-:Y:S01]  /*01d0*/  LOP3.LUT R2, R0, R9, RZ, 0x3c, !PT ;  /* 0x0000000900027212 */ /* 0x000fe200078e3cff */
[----:B------:R-:W3:Y:S03]  /*01e0*/  LDC.64 R6, c[0x0][0x388] ;  /* 0x0000e200ff067b82 */ /* 0x000ee60000000a00 */
[----:B------:R-:W-:-:S07]  /*01f0*/  ISETP.GE.AND P1, PT, R2, RZ, PT ;  /* 0x000000ff0200720c */ /* 0x000fce0003f26270 */
[----:B------:R-:W-:-:S06]  /*0200*/  @P0 VIADD R3, R3, 0x1 ;  /* 0x0000000103030836 */ /* 0x000fcc0000000000 */
[----:B------:R-:W-:Y:S02]  /*0210*/  @!P1 IADD3 R3, PT, PT, -R3, RZ, RZ ;  /* 0x000000ff03039210 */ /* 0x000fe40007ffe1ff */
[----:B------:R-:W-:-:S04]  /*0220*/  @!P2 LOP3.LUT R3, RZ, R9, RZ, 0x33, !PT ;  /* 0x00000009ff03a212 */ /* 0x000fc800078e33ff */
[----:B------:R-:W-:Y:S02]  /*0230*/  IADD3 R2, PT, PT, -R3, RZ, RZ ;  /* 0x000000ff03027210 */ /* 0x000fe40007ffe1ff */
[----:B------:R-:W-:-:S03]  /*0240*/  I2FP.F32.S32 R4, R3 ;  /* 0x0000000300047245 */ /* 0x000fc60000201400 */
[----:B------:R-:W-:Y:S02]  /*0250*/  IMAD R2, R9, R2, R0 ;  /* 0x0000000209027224 */ /* 0x000fe400078e0200 */
[----:B---3--:R-:W-:-:S03]  /*0260*/  FFMA R4, R4, UR7, R7 ;  /* 0x0000000704047c23 */ /* 0x008fc60008000007 */
[----:B------:R-:W-:-:S05]  /*0270*/  I2FP.F32.S32 R3, R2 ;  /* 0x0000000200037245 */ /* 0x000fca0000201400 */
[----:B------:R-:W-:Y:S01]  /*0280*/  FFMA R6, R3, UR6, R6 ;  /* 0x0000000603067c23 */ /* 0x000fe20008000006 */
[----:B-1----:R-:W-:Y:S06]  /*0290*/  BRA.U !UP0, `(.L_x_0) ;  /* 0x0000000108507547 */ /* 0x002fec000b800000 */
[----:B------:R-:W-:Y:S01]  /*02a0*/  HFMA2 R5, -RZ, RZ, 0, 0 ;  /* 0x00000000ff057431 */ /* 0x000fe200000001ff */
[----:B------:R-:W-:Y:S01]  /*02b0*/  BSSY.RECONVERGENT B0, `(.L_x_0) ;  /* 0x0000012000007945 */ /* 0x000fe20003800200 */
[----:B------:R-:W-:Y:S01]  /*02c0*/  MOV R2, R4 ;  /* 0x0000000400027202 */ /* 0x000fe20000000f00 */
[----:B------:R-:W-:Y:S01]  /*02d0*/  IMAD.MOV.U32 R3, RZ, RZ, R6 ;  /* 0x000000ffff037224 */ /* 0x000fe200078e0006 */
[----:B------:R-:W0:Y:S01]  /*02e0*/  LDCU UR6, c[0x0][0x3a0] ;  /* 0x00007400ff0677ac */ /* 0x000e220008000800 */
[----:B------:R-:W1:Y:S05]  /*02f0*/  LDCU UR7, c[0x0][0x3a0] ;  /* 0x00007400ff0777ac */ /* 0x000e6a0008000800 */
.L_x_2:
[----:B------:R-:W-:Y:S01]  /*0300*/  FMUL R8, R3, R3 ;  /* 0x0000000303087220 */ /* 0x000fe20000400000 */
[----:B------:R-:W-:-:S04]  /*0310*/  FMUL R9, R2, R2 ;  /* 0x0000000202097220 */ /* 0x000fc80000400000 */
[----:B------:R-:W-:-:S05]  /*0320*/  FADD R7, R8, R9 ;  /* 0x0000000908077221 */ /* 0x000fca0000000000 */
[----:B------:R-:W-:-:S13]  /*0330*/  FSETP.GT.AND P0, PT, R7, 4, PT ;  /* 0x408000000700780b */ /* 0x000fda0003f04000 */
[----:B------:R-:W-:Y:S05]  /*0340*/  @P0 BRA `(.L_x_1) ;  /* 0x0000000000200947 */ /* 0x000fea0003800000 */
[----:B------:R-:W-:Y:S01]  /*0350*/  IADD3 R5, PT, PT, R5, 0x1, RZ ;  /* 0x0000000105057810 */ /* 0x000fe20007ffe0ff */
[----:B------:R-:W-:Y:S01]  /*0360*/  FADD R7, R3, R3 ;  /* 0x0000000303077221 */ /* 0x000fe20000000000 */
[----:B------:R-:W-:Y:S02]  /*0370*/  FADD R3, R8, -R9 ;  /* 0x8000000908037221 */ /* 0x000fe40000000000 */
[----:B-1----:R-:W-:Y:S01]  /*0380*/  ISETP.NE.AND P0, PT, R5, UR7, PT ;  /* 0x0000000705007c0c */ /* 0x002fe2000bf05270 */
[----:B------:R-:W-:Y:S01]  /*0390*/  FFMA R2, R7, R2, R4 ;  /* 0x0000000207027223 */ /* 0x000fe20000000004 */
[----:B------:R-:W-:-:S11]  /*03a0*/  FADD R3, R6, R3 ;  /* 0x0000000306037221 */ /* 0x000fd60000000000 */
[----:B------:R-:W-:Y:S05]  /*03b0*/  @P0 BRA `(.L_x_2) ;  /* 0xfffffffc00d00947 */ /* 0x000fea000383ffff */
[----:B0-----:R-:W-:-:S07]  /*03c0*/  MOV R5, UR6 ;  /* 0x0000000600057c02 */ /* 0x001fce0008000f00 */
.L_x_1:
[----:B01----:R-:W-:Y:S05]  /*03d0*/  BSYNC.RECONVERGENT B0 ;  /* 0x0000000000007941 */ /* 0x003fea0003800200 */
.L_x_0:
[----:B------:R-:W0:Y:S02]  /*03e0*/  LDC.64 R2, c[0x0][0x380] ;  /* 0x0000e000ff027b82 */ /* 0x000e240000000a00 */
[----:B0-----:R-:W-:-:S05]  /*03f0*/  IMAD.WIDE R2, R0, 0x4, R2 ;  /* 0x0000000400027825 */ /* 0x001fca00078e0202 */
[----:B------:R-:W-:Y:S01]  /*0400*/  STG.E desc[UR4][R2.64], R5 ;  /* 0x0000000502007986 */ /* 0x000fe2000c101904 */
[----:B------:R-:W-:Y:S05]  /*0410*/  EXIT ;  /* 0x000000000000794d */ /* 0x000fea0003800000 */
.L_x_3:
[----:B------:R-:W-:-:S00]  /*0420*/  BRA `(.L_x_3) ;  /* 0xfffffffc00fc7947 */ /* 0x000fc0000383ffff */
[----:B------:R-:W-:-:S00]  /*0430*/  NOP ;  /* 0x0000000000007918 */ /* 0x000fc00000000000 */
        /* <DEDUP_REMOVED lines=12> */
.L_x_4:


//--------------------- .nv.shared.reserved.0     --------------------------
	.section	.nv.shared.reserved.0,"aw",@nobits
	.weak		__nv_reservedSMEM_offset_0_alias
	.size		__nv_reservedSMEM_offset_0_alias, 0, 64
	.other		__nv_reservedSMEM_offset_0_alias,@"STO_CUDA_RESERVED_SHARED STV_DEFAULT"
__nv_reservedSMEM_offset_0_alias:
	.zero		0
	.zero		64


//--------------------- .nv.constant0._Z12mandelKernelPiffffiii --------------------------
	.section	.nv.constant0._Z12mandelKernelPiffffiii,"a",@progbits
	.sectionflags	@""
	.align	4
.nv.constant0._Z12mandelKernelPiffffiii:
	.zero		932


//--------------------- SYMBOLS --------------------------

	.type		.nv.reservedSmem.offset0,@object
	.size		.nv.reservedSmem.offset0,0x4
